//
// Generated by NVIDIA NVVM Compiler
//
// Compiler Build ID: CL-36424714
// Cuda compilation tools, release 13.0, V13.0.88
// Based on NVVM 20.0.0
//

.version 9.0
.target sm_100
.address_size 64

	// .globl	_Z17colorToGrayKernelPfS_ii

.visible .entry _Z17colorToGrayKernelPfS_ii(
	.param .u64 .ptr .align 1 _Z17colorToGrayKernelPfS_ii_param_0,
	.param .u64 .ptr .align 1 _Z17colorToGrayKernelPfS_ii_param_1,
	.param .u32 _Z17colorToGrayKernelPfS_ii_param_2,
	.param .u32 _Z17colorToGrayKernelPfS_ii_param_3
)
{
	.reg .pred 	%p<4>;
	.reg .b32 	%r<13>;
	.reg .b32 	%f<5>;
	.reg .b64 	%rd<8>;
	.reg .b64 	%fd<7>;

	ld.param.u64 	%rd1, [_Z17colorToGrayKernelPfS_ii_param_0];
	ld.param.u64 	%rd2, [_Z17colorToGrayKernelPfS_ii_param_1];
	ld.param.u32 	%r3, [_Z17colorToGrayKernelPfS_ii_param_2];
	ld.param.u32 	%r4, [_Z17colorToGrayKernelPfS_ii_param_3];
	mov.u32 	%r5, %ctaid.y;
	mov.u32 	%r6, %ntid.y;
	mov.u32 	%r7, %tid.y;
	mad.lo.s32 	%r1, %r5, %r6, %r7;
	mov.u32 	%r8, %ctaid.x;
	mov.u32 	%r9, %ntid.x;
	mov.u32 	%r10, %tid.x;
	mad.lo.s32 	%r2, %r8, %r9, %r10;
	setp.ge.s32 	%p1, %r1, %r4;
	setp.ge.s32 	%p2, %r2, %r3;
	or.pred  	%p3, %p2, %p1;
	@%p3 bra 	$L__BB0_2;
	cvta.to.global.u64 	%rd3, %rd1;
	cvta.to.global.u64 	%rd4, %rd2;
	mad.lo.s32 	%r11, %r3, %r1, %r2;
	mul.lo.s32 	%r12, %r11, 3;
	mul.wide.s32 	%rd5, %r12, 4;
	add.s64 	%rd6, %rd3, %rd5;
	ld.global.f32 	%f1, [%rd6];
	ld.global.f32 	%f2, [%rd6+4];
	ld.global.f32 	%f3, [%rd6+8];
	cvt.f64.f32 	%fd1, %f1;
	cvt.f64.f32 	%fd2, %f2;
	mul.f64 	%fd3, %fd2, 0d3FE70A3D70A3D70A;
	fma.rn.f64 	%fd4, %fd1, 0d3FCAE147AE147AE1, %fd3;
	cvt.f64.f32 	%fd5, %f3;
	fma.rn.f64 	%fd6, %fd5, 0d3FB1EB851EB851EC, %fd4;
	cvt.rn.f32.f64 	%f4, %fd6;
	add.s64 	%rd7, %rd4, %rd5;
	st.global.f32 	[%rd7], %f4;
	st.global.f32 	[%rd7+4], %f4;
	st.global.f32 	[%rd7+8], %f4;
$L__BB0_2:
	ret;

}


// ===== COMPILED SASS (sm_100) =====

	.target	sm_100

	.elftype	@"ET_EXEC"


//--------------------- .note.nv.tkinfo           --------------------------
	.section	.note.nv.tkinfo,"",@"SHT_NOTE"
	.sectionflags	@"SHF_NOTE_NV_TKINFO"
	.tkinfo
        /*0018*/ 	.word	0x00000002
        /*0030*/ 	.string	""
        /*0030*/ 	.string	"ptxas"
        /*0030*/ 	.string	"Cuda compilation tools, release 13.0, V13.0.88"
        /*0030*/ 	.string	"Build cuda_13.0.r13.0/compiler.36424714_0"
        /*0030*/ 	.string	"-arch sm_100 -m 64 "



//--------------------- .note.nv.cuinfo           --------------------------
	.section	.note.nv.cuinfo,"",@"SHT_NOTE"
	.sectionflags	@"SHF_NOTE_NV_CUINFO"
        /*0018*/ 	.short	0x0002
        /*001a*/ 	.short	0x0064
        /*001c*/ 	.short	0x0082
	.zero		2


//--------------------- .nv.info                  --------------------------
	.section	.nv.info,"",@"SHT_CUDA_INFO"
	.align	4


	//----- nvinfo : EIATTR_REGCOUNT
	.align		4
        /*0000*/ 	.byte	0x04, 0x2f
        /*0002*/ 	.short	(.L_1 - .L_0)
	.align		4
.L_0:
        /*0004*/ 	.word	index@(_Z17colorToGrayKernelPfS_ii)
        /*0008*/ 	.word	0x00000010


	//----- nvinfo : EIATTR_FRAME_SIZE
	.align		4
.L_1:
        /*000c*/ 	.byte	0x04, 0x11
        /*000e*/ 	.short	(.L_3 - .L_2)
	.align		4
.L_2:
        /*0010*/ 	.word	index@(_Z17colorToGrayKernelPfS_ii)
        /*0014*/ 	.word	0x00000000


	//----- nvinfo : EIATTR_MIN_STACK_SIZE
	.align		4
.L_3:
        /*0018*/ 	.byte	0x04, 0x12
        /*001a*/ 	.short	(.L_5 - .L_4)
	.align		4
.L_4:
        /*001c*/ 	.word	index@(_Z17colorToGrayKernelPfS_ii)
        /*0020*/ 	.word	0x00000000
.L_5:


//--------------------- .nv.compat                --------------------------
	.section	.nv.compat,"",@"SHT_CUDA_COMPAT_INFO"
	.align	4
        /*0000*/ 	.byte	0x02, 0x09, 0x00, 0x00, 0x02, 0x02, 0x01, 0x00, 0x02, 0x05, 0x05, 0x00, 0x03, 0x07, 0x01, 0x01
        /*0010*/ 	.byte	0x02, 0x03, 0x00, 0x00, 0x02, 0x06, 0x01, 0x00, 0x04, 0x0b, 0x08, 0x00, 0x01, 0x00, 0x00, 0x00
        /*0020*/ 	.byte	0x00, 0x00, 0x00, 0x00


//--------------------- .nv.info._Z17colorToGrayKernelPfS_ii --------------------------
	.section	.nv.info._Z17colorToGrayKernelPfS_ii,"",@"SHT_CUDA_INFO"
	.sectionflags	@""
	.align	4


	//----- nvinfo : EIATTR_CUDA_API_VERSION
	.align		4
        /*0000*/ 	.byte	0x04, 0x37
        /*0002*/ 	.short	(.L_7 - .L_6)
.L_6:
        /*0004*/ 	.word	0x00000082


	//----- nvinfo : EIATTR_KPARAM_INFO
	.align		4
.L_7:
        /*0008*/ 	.byte	0x04, 0x17
        /*000a*/ 	.short	(.L_9 - .L_8)
.L_8:
        /*000c*/ 	.word	0x00000000
        /*0010*/ 	.short	0x0003
        /*0012*/ 	.short	0x0014
        /*0014*/ 	.byte	0x00, 0xf0, 0x11, 0x00


	//----- nvinfo : EIATTR_KPARAM_INFO
	.align		4
.L_9:
        /*0018*/ 	.byte	0x04, 0x17
        /*001a*/ 	.short	(.L_11 - .L_10)
.L_10:
        /*001c*/ 	.word	0x00000000
        /*0020*/ 	.short	0x0002
        /*0022*/ 	.short	0x0010
        /*0024*/ 	.byte	0x00, 0xf0, 0x11, 0x00


	//----- nvinfo : EIATTR_KPARAM_INFO
	.align		4
.L_11:
        /*0028*/ 	.byte	0x04, 0x17
        /*002a*/ 	.short	(.L_13 - .L_12)
.L_12:
        /*002c*/ 	.word	0x00000000
        /*0030*/ 	.short	0x0001
        /*0032*/ 	.short	0x0008
        /*0034*/ 	.byte	0x00, 0xf5, 0x21, 0x00


	//----- nvinfo : EIATTR_KPARAM_INFO
	.align		4
.L_13:
        /*0038*/ 	.byte	0x04, 0x17
        /*003a*/ 	.short	(.L_15 - .L_14)
.L_14:
        /*003c*/ 	.word	0x00000000
        /*0040*/ 	.short	0x0000
        /*0042*/ 	.short	0x0000
        /*0044*/ 	.byte	0x00, 0xf5, 0x21, 0x00


	//----- nvinfo : EIATTR_SPARSE_MMA_MASK
	.align		4
.L_15:
        /*0048*/ 	.byte	0x03, 0x50
        /*004a*/ 	.short	0x0000


	//----- nvinfo : EIATTR_MAXREG_COUNT
	.align		4
        /*004c*/ 	.byte	0x03, 0x1b
        /*004e*/ 	.short	0x00ff


	//----- nvinfo : EIATTR_MERCURY_ISA_VERSION
	.align		4
        /*0050*/ 	.byte	0x03, 0x5f
        /*0052*/ 	.short	0x0101


	//----- nvinfo : EIATTR_VRC_CTA_INIT_COUNT
	.align		4
        /*0054*/ 	.byte	0x02, 0x4a
	.zero		1
	.zero		1


	//----- nvinfo : EIATTR_EXIT_INSTR_OFFSETS
	.align		4
        /*0058*/ 	.byte	0x04, 0x1c
        /*005a*/ 	.short	(.L_17 - .L_16)


	//   ....[0]....
.L_16:
        /*005c*/ 	.word	0x000000c0


	//   ....[1]....
        /*0060*/ 	.word	0x00000270


	//----- nvinfo : EIATTR_CBANK_PARAM_SIZE
	.align		4
.L_17:
        /*0064*/ 	.byte	0x03, 0x19
        /*0066*/ 	.short	0x0018


	//----- nvinfo : EIATTR_PARAM_CBANK
	.align		4
        /*0068*/ 	.byte	0x04, 0x0a
        /*006a*/ 	.short	(.L_19 - .L_18)
	.align		4
.L_18:
        /*006c*/ 	.word	index@(.nv.constant0._Z17colorToGrayKernelPfS_ii)
        /*0070*/ 	.short	0x0380
        /*0072*/ 	.short	0x0018


	//----- nvinfo : EIATTR_SW_WAR
	.align		4
.L_19:
        /*0074*/ 	.byte	0x04, 0x36
        /*0076*/ 	.short	(.L_21 - .L_20)
.L_20:
        /*0078*/ 	.word	0x00000008
.L_21:


//--------------------- .nv.callgraph             --------------------------
	.section	.nv.callgraph,"",@"SHT_CUDA_CALLGRAPH"
	.align	4
	.sectionentsize	8
	.align		4
        /*0000*/ 	.word	0x00000000
	.align		4
        /*0004*/ 	.word	0xffffffff
	.align		4
        /*0008*/ 	.word	0x00000000
	.align		4
        /*000c*/ 	.word	0xfffffffe
	.align		4
        /*0010*/ 	.word	0x00000000
	.align		4
        /*0014*/ 	.word	0xfffffffd
	.align		4
        /*0018*/ 	.word	0x00000000
	.align		4
        /*001c*/ 	.word	0xfffffffc


//--------------------- .text._Z17colorToGrayKernelPfS_ii --------------------------
	.section	.text._Z17colorToGrayKernelPfS_ii,"ax",@progbits
	.align	128
        .global         _Z17colorToGrayKernelPfS_ii
        .type           _Z17colorToGrayKernelPfS_ii,@function
        .size           _Z17colorToGrayKernelPfS_ii,(.L_x_1 - _Z17colorToGrayKernelPfS_ii)
        .other          _Z17colorToGrayKernelPfS_ii,@"STO_CUDA_ENTRY STV_DEFAULT"
_Z17colorToGrayKernelPfS_ii:
.text._Z17colorToGrayKernelPfS_ii:
[----:B------:R-:W-:Y:S01]  /*0000*/  LDC R1, c[0x0][0x37c] ;  /* 0x0000df00ff017b82 */ /* 0x000fe20000000800 */
[----:B------:R-:W0:Y:S07]  /*0010*/  S2R R3, SR_TID.Y ;  /* 0x0000000000037919 */ /* 0x000e2e0000002200 */
[----:B------:R-:W0:Y:S01]  /*0020*/  S2UR UR4, SR_CTAID.Y ;  /* 0x00000000000479c3 */ /* 0x000e220000002600 */
[----:B------:R-:W1:Y:S01]  /*0030*/  LDCU.64 UR6, c[0x0][0x390] ;  /* 0x00007200ff0677ac */ /* 0x000e620008000a00 */
[----:B------:R-:W2:Y:S06]  /*0040*/  S2R R2, SR_TID.X ;  /* 0x0000000000027919 */ /* 0x000eac0000002100 */
[----:B------:R-:W0:Y:S08]  /*0050*/  LDC R0, c[0x0][0x364] ;  /* 0x0000d900ff007b82 */ /* 0x000e300000000800 */
[----:B------:R-:W2:Y:S08]  /*0060*/  S2UR UR5, SR_CTAID.X ;  /* 0x00000000000579c3 */ /* 0x000eb00000002500 */
[----:B------:R-:W2:Y:S01]  /*0070*/  LDC R5, c[0x0][0x360] ;  /* 0x0000d800ff057b82 */ /* 0x000ea20000000800 */
[----:B0-----:R-:W-:-:S05]  /*0080*/  IMAD R0, R0, UR4, R3 ;  /* 0x0000000400007c24 */ /* 0x001fca000f8e0203 */
[----:B-1----:R-:W-:Y:S01]  /*0090*/  ISETP.GE.AND P0, PT, R0, UR7, PT ;  /* 0x0000000700007c0c */ /* 0x002fe2000bf06270 */
[----:B--2---:R-:W-:-:S05]  /*00a0*/  IMAD R5, R5, UR5, R2 ;  /* 0x0000000505057c24 */ /* 0x004fca000f8e0202 */
[----:B------:R-:W-:-:S13]  /*00b0*/  ISETP.GE.OR P0, PT, R5, UR6, P0 ;  /* 0x0000000605007c0c */ /* 0x000fda0008706670 */
[----:B------:R-:W-:Y:S05]  /*00c0*/  @P0 EXIT ;  /* 0x000000000000094d */ /* 0x000fea0003800000 */
[----:B------:R-:W0:Y:S01]  /*00d0*/  LDC.64 R2, c[0x0][0x380] ;  /* 0x0000e000ff027b82 */ /* 0x000e220000000a00 */
[----:B------:R-:W1:Y:S01]  /*00e0*/  LDCU.64 UR4, c[0x0][0x358] ;  /* 0x00006b00ff0477ac */ /* 0x000e620008000a00 */
[----:B------:R-:W-:-:S05]  /*00f0*/  IMAD R0, R0, UR6, R5 ;  /* 0x0000000600007c24 */ /* 0x000fca000f8e0205 */
[----:B------:R-:W-:Y:S01]  /*0100*/  LEA R13, R0, R0, 0x1 ;  /* 0x00000000000d7211 */ /* 0x000fe200078e08ff */
[----:B------:R-:W-:Y:S01]  /*0110*/  UMOV UR8, 0x70a3d70a ;  /* 0x70a3d70a00087882 */ /* 0x000fe20000000000 */
[----:B------:R-:W-:Y:S01]  /*0120*/  UMOV UR9, 0x3fe70a3d ;  /* 0x3fe70a3d00097882 */ /* 0x000fe20000000000 */
[----:B------:R-:W2:Y:S02]  /*0130*/  LDC.64 R10, c[0x0][0x388] ;  /* 0x0000e200ff0a7b82 */ /* 0x000ea40000000a00 */
[----:B0-----:R-:W-:-:S05]  /*0140*/  IMAD.WIDE R2, R13, 0x4, R2 ;  /* 0x000000040d027825 */ /* 0x001fca00078e0202 */
[----:B-1----:R-:W3:Y:S04]  /*0150*/  LDG.E R12, desc[UR4][R2.64+0x4] ;  /* 0x00000404020c7981 */ /* 0x002ee8000c1e1900 */
[----:B------:R-:W4:Y:S04]  /*0160*/  LDG.E R0, desc[UR4][R2.64] ;  /* 0x0000000402007981 */ /* 0x000f28000c1e1900 */
[----:B------:R2:W5:Y:S02]  /*0170*/  LDG.E R8, desc[UR4][R2.64+0x8] ;  /* 0x0000080402087981 */ /* 0x000564000c1e1900 */
[----:B--2---:R-:W-:Y:S01]  /*0180*/  IMAD.WIDE R2, R13, 0x4, R10 ;  /* 0x000000040d027825 */ /* 0x004fe200078e020a */
[----:B---3--:R-:W0:Y:S08]  /*0190*/  F2F.F64.F32 R6, R12 ;  /* 0x0000000c00067310 */ /* 0x008e300000201800 */
[----:B----4-:R-:W1:Y:S01]  /*01a0*/  F2F.F64.F32 R4, R0 ;  /* 0x0000000000047310 */ /* 0x010e620000201800 */
[----:B0-----:R-:W-:-:S07]  /*01b0*/  DMUL R6, R6, UR8 ;  /* 0x0000000806067c28 */ /* 0x001fce0008000000 */
[----:B-----5:R-:W0:Y:S01]  /*01c0*/  F2F.F64.F32 R8, R8 ;  /* 0x0000000800087310 */ /* 0x020e220000201800 */
[----:B------:R-:W-:Y:S01]  /*01d0*/  UMOV UR8, 0xae147ae1 ;  /* 0xae147ae100087882 */ /* 0x000fe20000000000 */
[----:B------:R-:W-:Y:S02]  /*01e0*/  UMOV UR9, 0x3fcae147 ;  /* 0x3fcae14700097882 */ /* 0x000fe40000000000 */
[----:B-1----:R-:W-:Y:S01]  /*01f0*/  DFMA R4, R4, UR8, R6 ;  /* 0x0000000804047c2b */ /* 0x002fe20008000006 */
[----:B------:R-:W-:Y:S01]  /*0200*/  UMOV UR8, 0x1eb851ec ;  /* 0x1eb851ec00087882 */ /* 0x000fe20000000000 */
[----:B------:R-:W-:-:S06]  /*0210*/  UMOV UR9, 0x3fb1eb85 ;  /* 0x3fb1eb8500097882 */ /* 0x000fcc0000000000 */
[----:B0-----:R-:W-:-:S10]  /*0220*/  DFMA R4, R8, UR8, R4 ;  /* 0x0000000808047c2b */ /* 0x001fd40008000004 */
[----:B------:R-:W0:Y:S02]  /*0230*/  F2F.F32.F64 R5, R4 ;  /* 0x0000000400057310 */ /* 0x000e240000301000 */
[----:B0-----:R-:W-:Y:S04]  /*0240*/  STG.E desc[UR4][R2.64], R5 ;  /* 0x0000000502007986 */ /* 0x001fe8000c101904 */
[----:B------:R-:W-:Y:S04]  /*0250*/  STG.E desc[UR4][R2.64+0x4], R5 ;  /* 0x0000040502007986 */ /* 0x000fe8000c101904 */
[----:B------:R-:W-:Y:S01]  /*0260*/  STG.E desc[UR4][R2.64+0x8], R5 ;  /* 0x0000080502007986 */ /* 0x000fe2000c101904 */
[----:B------:R-:W-:Y:S05]  /*0270*/  EXIT ;  /* 0x000000000000794d */ /* 0x000fea0003800000 */
.L_x_0:
[----:B------:R-:W-:-:S00]  /*0280*/  BRA `(.L_x_0) ;  /* 0xfffffffc00fc7947 */ /* 0x000fc0000383ffff */
[----:B------:R-:W-:-:S00]  /*0290*/  NOP ;  /* 0x0000000000007918 */ /* 0x000fc00000000000 */
        /* <DEDUP_REMOVED lines=14> */
.L_x_1:


//--------------------- .nv.shared.reserved.0     --------------------------
	.section	.nv.shared.reserved.0,"aw",@nobits
	.weak		__nv_reservedSMEM_offset_0_alias
	.size		__nv_reservedSMEM_offset_0_alias, 0, 64
	.other		__nv_reservedSMEM_offset_0_alias,@"STO_CUDA_RESERVED_SHARED STV_DEFAULT"
__nv_reservedSMEM_offset_0_alias:
	.zero		0
	.zero		64


//--------------------- .nv.constant0._Z17colorToGrayKernelPfS_ii --------------------------
	.section	.nv.constant0._Z17colorToGrayKernelPfS_ii,"a",@progbits
	.sectionflags	@""
	.align	4
.nv.constant0._Z17colorToGrayKernelPfS_ii:
	.zero		920


//--------------------- SYMBOLS --------------------------

	.type		.nv.reservedSmem.offset0,@object
	.size		.nv.reservedSmem.offset0,0x4
